//
// Generated by NVIDIA NVVM Compiler
//
// Compiler Build ID: CL-36424714
// Cuda compilation tools, release 13.0, V13.0.88
// Based on NVVM 20.0.0
//

.version 9.0
.target sm_100
.address_size 64

	// .globl	_Z5kmainPVj
.global .align 4 .u32 flag;
.global .align 4 .u32 dummy;

.visible .entry _Z5kmainPVj(
	.param .u64 .ptr .align 1 _Z5kmainPVj_param_0
)
{
	.reg .pred 	%p<3>;
	.reg .b32 	%r<7>;
	.reg .b64 	%rd<3>;

	ld.param.u64 	%rd2, [_Z5kmainPVj_param_0];
	cvta.to.global.u64 	%rd1, %rd2;
	mov.u32 	%r1, %ctaid.x;
	setp.eq.s32 	%p1, %r1, 0;
	@%p1 bra 	$L__BB0_1;
	bra.uni 	$L__BB0_2;
$L__BB0_1:
	ld.volatile.global.u32 	%r4, [%rd1];
	st.global.u32 	[dummy], %r4;
	membar.gl;
	atom.global.exch.b32 	%r5, [flag], 1;
	ld.volatile.global.u32 	%r6, [%rd1];
	st.global.u32 	[dummy], %r6;
	bra.uni 	$L__BB0_4;
$L__BB0_2:
	atom.global.exch.b32 	%r2, [flag], 0;
	setp.eq.s32 	%p2, %r2, 0;
	@%p2 bra 	$L__BB0_2;
	mov.b32 	%r3, 1;
	st.volatile.global.u32 	[%rd1], %r3;
$L__BB0_4:
	ret;

}


// ===== COMPILED SASS (sm_100) =====

	.target	sm_100

	.elftype	@"ET_EXEC"


//--------------------- .note.nv.tkinfo           --------------------------
	.section	.note.nv.tkinfo,"",@"SHT_NOTE"
	.sectionflags	@"SHF_NOTE_NV_TKINFO"
	.tkinfo
        /*0018*/ 	.word	0x00000002
        /*0030*/ 	.string	""
        /*0030*/ 	.string	"ptxas"
        /*0030*/ 	.string	"Cuda compilation tools, release 13.0, V13.0.88"
        /*0030*/ 	.string	"Build cuda_13.0.r13.0/compiler.36424714_0"
        /*0030*/ 	.string	"-arch sm_100 -m 64 "



//--------------------- .note.nv.cuinfo           --------------------------
	.section	.note.nv.cuinfo,"",@"SHT_NOTE"
	.sectionflags	@"SHF_NOTE_NV_CUINFO"
        /*0018*/ 	.short	0x0002
        /*001a*/ 	.short	0x0064
        /*001c*/ 	.short	0x0082
	.zero		2


//--------------------- .nv.info                  --------------------------
	.section	.nv.info,"",@"SHT_CUDA_INFO"
	.align	4


	//----- nvinfo : EIATTR_REGCOUNT
	.align		4
        /*0000*/ 	.byte	0x04, 0x2f
        /*0002*/ 	.short	(.L_3 - .L_2)
	.align		4
.L_2:
        /*0004*/ 	.word	index@(_Z5kmainPVj)
        /*0008*/ 	.word	0x0000000e


	//----- nvinfo : EIATTR_FRAME_SIZE
	.align		4
.L_3:
        /*000c*/ 	.byte	0x04, 0x11
        /*000e*/ 	.short	(.L_5 - .L_4)
	.align		4
.L_4:
        /*0010*/ 	.word	index@(_Z5kmainPVj)
        /*0014*/ 	.word	0x00000000


	//----- nvinfo : EIATTR_MIN_STACK_SIZE
	.align		4
.L_5:
        /*0018*/ 	.byte	0x04, 0x12
        /*001a*/ 	.short	(.L_7 - .L_6)
	.align		4
.L_6:
        /*001c*/ 	.word	index@(_Z5kmainPVj)
        /*0020*/ 	.word	0x00000000
.L_7:


//--------------------- .nv.compat                --------------------------
	.section	.nv.compat,"",@"SHT_CUDA_COMPAT_INFO"
	.align	4
        /*0000*/ 	.byte	0x02, 0x09, 0x00, 0x00, 0x02, 0x02, 0x01, 0x00, 0x02, 0x05, 0x05, 0x00, 0x03, 0x07, 0x01, 0x01
        /*0010*/ 	.byte	0x02, 0x03, 0x00, 0x00, 0x02, 0x06, 0x01, 0x00, 0x04, 0x0b, 0x08, 0x00, 0x09, 0x00, 0x00, 0x00
        /*0020*/ 	.byte	0x00, 0x00, 0x00, 0x00


//--------------------- .nv.info._Z5kmainPVj      --------------------------
	.section	.nv.info._Z5kmainPVj,"",@"SHT_CUDA_INFO"
	.sectionflags	@""
	.align	4


	//----- nvinfo : EIATTR_CUDA_API_VERSION
	.align		4
        /*0000*/ 	.byte	0x04, 0x37
        /*0002*/ 	.short	(.L_9 - .L_8)
.L_8:
        /*0004*/ 	.word	0x00000082


	//----- nvinfo : EIATTR_KPARAM_INFO
	.align		4
.L_9:
        /*0008*/ 	.byte	0x04, 0x17
        /*000a*/ 	.short	(.L_11 - .L_10)
.L_10:
        /*000c*/ 	.word	0x00000000
        /*0010*/ 	.short	0x0000
        /*0012*/ 	.short	0x0000
        /*0014*/ 	.byte	0x00, 0xf5, 0x21, 0x00


	//----- nvinfo : EIATTR_SPARSE_MMA_MASK
	.align		4
.L_11:
        /*0018*/ 	.byte	0x03, 0x50
        /*001a*/ 	.short	0x0000


	//----- nvinfo : EIATTR_MAXREG_COUNT
	.align		4
        /*001c*/ 	.byte	0x03, 0x1b
        /*001e*/ 	.short	0x00ff


	//----- nvinfo : EIATTR_MERCURY_ISA_VERSION
	.align		4
        /*0020*/ 	.byte	0x03, 0x5f
        /*0022*/ 	.short	0x0101


	//----- nvinfo : EIATTR_VRC_CTA_INIT_COUNT
	.align		4
        /*0024*/ 	.byte	0x02, 0x4a
	.zero		1
	.zero		1


	//----- nvinfo : EIATTR_EXIT_INSTR_OFFSETS
	.align		4
        /*0028*/ 	.byte	0x04, 0x1c
        /*002a*/ 	.short	(.L_13 - .L_12)


	//   ....[0]....
.L_12:
        /*002c*/ 	.word	0x000000f0


	//   ....[1]....
        /*0030*/ 	.word	0x000001d0


	//----- nvinfo : EIATTR_CRS_STACK_SIZE
	.align		4
.L_13:
        /*0034*/ 	.byte	0x04, 0x1e
        /*0036*/ 	.short	(.L_15 - .L_14)
.L_14:
        /*0038*/ 	.word	0x00000000


	//----- nvinfo : EIATTR_CBANK_PARAM_SIZE
	.align		4
.L_15:
        /*003c*/ 	.byte	0x03, 0x19
        /*003e*/ 	.short	0x0008


	//----- nvinfo : EIATTR_PARAM_CBANK
	.align		4
        /*0040*/ 	.byte	0x04, 0x0a
        /*0042*/ 	.short	(.L_17 - .L_16)
	.align		4
.L_16:
        /*0044*/ 	.word	index@(.nv.constant0._Z5kmainPVj)
        /*0048*/ 	.short	0x0380
        /*004a*/ 	.short	0x0008


	//----- nvinfo : EIATTR_SW_WAR
	.align		4
.L_17:
        /*004c*/ 	.byte	0x04, 0x36
        /*004e*/ 	.short	(.L_19 - .L_18)
.L_18:
        /*0050*/ 	.word	0x00000008
.L_19:


//--------------------- .nv.callgraph             --------------------------
	.section	.nv.callgraph,"",@"SHT_CUDA_CALLGRAPH"
	.align	4
	.sectionentsize	8
	.align		4
        /*0000*/ 	.word	0x00000000
	.align		4
        /*0004*/ 	.word	0xffffffff
	.align		4
        /*0008*/ 	.word	0x00000000
	.align		4
        /*000c*/ 	.word	0xfffffffe
	.align		4
        /*0010*/ 	.word	0x00000000
	.align		4
        /*0014*/ 	.word	0xfffffffd
	.align		4
        /*0018*/ 	.word	0x00000000
	.align		4
        /*001c*/ 	.word	0xfffffffc


//--------------------- .nv.constant4             --------------------------
	.section	.nv.constant4,"a",@progbits
	.align	8
	.align		8
.nv.constant4:
        /*0000*/ 	.dword	flag
	.align		8
        /*0008*/ 	.dword	dummy


//--------------------- .text._Z5kmainPVj         --------------------------
	.section	.text._Z5kmainPVj,"ax",@progbits
	.align	128
        .global         _Z5kmainPVj
        .type           _Z5kmainPVj,@function
        .size           _Z5kmainPVj,(.L_x_4 - _Z5kmainPVj)
        .other          _Z5kmainPVj,@"STO_CUDA_ENTRY STV_DEFAULT"
_Z5kmainPVj:
.text._Z5kmainPVj:
[----:B------:R-:W-:Y:S08]  /*0000*/  LDC R1, c[0x0][0x37c] ;  /* 0x0000df00ff017b82 */ /* 0x000ff00000000800 */
[----:B------:R-:W0:Y:S01]  /*0010*/  S2UR UR6, SR_CTAID.X ;  /* 0x00000000000679c3 */ /* 0x000e220000002500 */
[----:B------:R-:W1:Y:S01]  /*0020*/  LDCU.64 UR4, c[0x0][0x358] ;  /* 0x00006b00ff0477ac */ /* 0x000e620008000a00 */
[----:B0-----:R-:W-:-:S09]  /*0030*/  UISETP.NE.AND UP0, UPT, UR6, URZ, UPT ;  /* 0x000000ff0600728c */ /* 0x001fd2000bf05270 */
[----:B-1----:R-:W-:Y:S05]  /*0040*/  BRA.U !UP0, `(.L_x_0) ;  /* 0x00000001082c7547 */ /* 0x002fea000b800000 */
[----:B------:R-:W0:Y:S01]  /*0050*/  LDC.64 R2, c[0x4][RZ] ;  /* 0x01000000ff027b82 */ /* 0x000e220000000a00 */
[----:B------:R-:W-:Y:S01]  /*0060*/  BSSY B0, `(.L_x_1) ;  /* 0x0000005000007945 */ /* 0x000fe20003800000 */
.L_x_2:
[----:B------:R-:W-:Y:S05]  /*0070*/  YIELD ;  /* 0x0000000000007946 */ /* 0x000fea0003800000 */
[----:B0-----:R-:W2:Y:S02]  /*0080*/  ATOMG.E.EXCH.STRONG.GPU PT, R0, desc[UR4][R2.64], RZ ;  /* 0x800000ff020079a8 */ /* 0x001ea4000c1ef104 */
[----:B--2---:R-:W-:-:S13]  /*0090*/  ISETP.NE.AND P0, PT, R0, RZ, PT ;  /* 0x000000ff0000720c */ /* 0x004fda0003f05270 */
[----:B------:R-:W-:Y:S05]  /*00a0*/  @!P0 BRA `(.L_x_2) ;  /* 0xfffffffc00f08947 */ /* 0x000fea000383ffff */
[----:B------:R-:W-:Y:S05]  /*00b0*/  BSYNC B0 ;  /* 0x0000000000007941 */ /* 0x000fea0003800000 */
.L_x_1:
[----:B------:R-:W0:Y:S01]  /*00c0*/  LDC.64 R2, c[0x0][0x380] ;  /* 0x0000e000ff027b82 */ /* 0x000e220000000a00 */
[----:B------:R-:W-:-:S05]  /*00d0*/  IMAD.MOV.U32 R5, RZ, RZ, 0x1 ;  /* 0x00000001ff057424 */ /* 0x000fca00078e00ff */
[----:B0-----:R-:W-:Y:S01]  /*00e0*/  STG.E.STRONG.SYS desc[UR4][R2.64], R5 ;  /* 0x0000000502007986 */ /* 0x001fe2000c115904 */
[----:B------:R-:W-:Y:S05]  /*00f0*/  EXIT ;  /* 0x000000000000794d */ /* 0x000fea0003800000 */
.L_x_0:
[----:B------:R-:W0:Y:S02]  /*0100*/  LDC.64 R4, c[0x0][0x380] ;  /* 0x0000e000ff047b82 */ /* 0x000e240000000a00 */
[----:B0-----:R-:W2:Y:S06]  /*0110*/  LDG.E.STRONG.SYS R9, desc[UR4][R4.64] ;  /* 0x0000000404097981 */ /* 0x001eac000c1f5900 */
[----:B------:R-:W2:Y:S01]  /*0120*/  LDC.64 R2, c[0x4][0x8] ;  /* 0x01000200ff027b82 */ /* 0x000ea20000000a00 */
[----:B------:R-:W-:-:S07]  /*0130*/  HFMA2 R11, -RZ, RZ, 0, 5.9604644775390625e-08 ;  /* 0x00000001ff0b7431 */ /* 0x000fce00000001ff */
[----:B------:R-:W0:Y:S01]  /*0140*/  LDC.64 R6, c[0x4][RZ] ;  /* 0x01000000ff067b82 */ /* 0x000e220000000a00 */
[----:B--2---:R-:W-:Y:S01]  /*0150*/  STG.E desc[UR4][R2.64], R9 ;  /* 0x0000000902007986 */ /* 0x004fe2000c101904 */
[----:B------:R-:W-:Y:S06]  /*0160*/  MEMBAR.SC.GPU ;  /* 0x0000000000007992 */ /* 0x000fec0000002000 */
[----:B------:R-:W-:-:S00]  /*0170*/  ERRBAR ;  /* 0x00000000000079ab */ /* 0x000fc00000000000 */
[----:B------:R-:W-:Y:S06]  /*0180*/  CGAERRBAR ;  /* 0x00000000000075ab */ /* 0x000fec0000000000 */
[----:B------:R-:W-:Y:S04]  /*0190*/  CCTL.IVALL ;  /* 0x00000000ff00798f */ /* 0x000fe80002000000 */
[----:B0-----:R-:W-:Y:S04]  /*01a0*/  ATOMG.E.EXCH.STRONG.GPU PT, RZ, desc[UR4][R6.64], R11 ;  /* 0x8000000b06ff79a8 */ /* 0x001fe8000c1ef104 */
[----:B------:R-:W2:Y:S04]  /*01b0*/  LDG.E.STRONG.SYS R5, desc[UR4][R4.64] ;  /* 0x0000000404057981 */ /* 0x000ea8000c1f5900 */
[----:B--2---:R-:W-:Y:S01]  /*01c0*/  STG.E desc[UR4][R2.64], R5 ;  /* 0x0000000502007986 */ /* 0x004fe2000c101904 */
[----:B------:R-:W-:Y:S05]  /*01d0*/  EXIT ;  /* 0x000000000000794d */ /* 0x000fea0003800000 */
.L_x_3:
[----:B------:R-:W-:-:S00]  /*01e0*/  BRA `(.L_x_3) ;  /* 0xfffffffc00fc7947 */ /* 0x000fc0000383ffff */
[----:B------:R-:W-:-:S00]  /*01f0*/  NOP ;  /* 0x0000000000007918 */ /* 0x000fc00000000000 */
        /* <DEDUP_REMOVED lines=8> */
.L_x_4:


//--------------------- .nv.shared.reserved.0     --------------------------
	.section	.nv.shared.reserved.0,"aw",@nobits
	.weak		__nv_reservedSMEM_offset_0_alias
	.size		__nv_reservedSMEM_offset_0_alias, 0, 64
	.other		__nv_reservedSMEM_offset_0_alias,@"STO_CUDA_RESERVED_SHARED STV_DEFAULT"
__nv_reservedSMEM_offset_0_alias:
	.zero		0
	.zero		64


//--------------------- .nv.global                --------------------------
	.section	.nv.global,"aw",@nobits
	.align	4
.nv.global:
	.type		flag,@object
	.size		flag,(dummy - flag)
flag:
	.zero		4
	.type		dummy,@object
	.size		dummy,(.L_1 - dummy)
dummy:
	.zero		4
.L_1:


//--------------------- .nv.constant0._Z5kmainPVj --------------------------
	.section	.nv.constant0._Z5kmainPVj,"a",@progbits
	.sectionflags	@""
	.align	4
.nv.constant0._Z5kmainPVj:
	.zero		904


//--------------------- SYMBOLS --------------------------

	.type		.nv.reservedSmem.offset0,@object
	.size		.nv.reservedSmem.offset0,0x4
